//
// Generated by NVIDIA NVVM Compiler
//
// Compiler Build ID: CL-36424714
// Cuda compilation tools, release 13.0, V13.0.88
// Based on NVVM 20.0.0
//

.version 9.0
.target sm_100
.address_size 64

	// .globl	_Z16dotproductKernelPfS_S_i
// _ZZ16dotproductKernelPfS_S_iE2SM has been demoted

.visible .entry _Z16dotproductKernelPfS_S_i(
	.param .u64 .ptr .align 1 _Z16dotproductKernelPfS_S_i_param_0,
	.param .u64 .ptr .align 1 _Z16dotproductKernelPfS_S_i_param_1,
	.param .u64 .ptr .align 1 _Z16dotproductKernelPfS_S_i_param_2,
	.param .u32 _Z16dotproductKernelPfS_S_i_param_3
)
{
	.reg .pred 	%p<6>;
	.reg .b32 	%r<16>;
	.reg .b32 	%f<12>;
	.reg .b64 	%rd<15>;
	// demoted variable
	.shared .align 4 .b8 _ZZ16dotproductKernelPfS_S_iE2SM[8192];
	ld.param.u64 	%rd5, [_Z16dotproductKernelPfS_S_i_param_0];
	ld.param.u64 	%rd6, [_Z16dotproductKernelPfS_S_i_param_1];
	ld.param.u64 	%rd4, [_Z16dotproductKernelPfS_S_i_param_2];
	ld.param.u32 	%r8, [_Z16dotproductKernelPfS_S_i_param_3];
	cvta.to.global.u64 	%rd1, %rd6;
	cvta.to.global.u64 	%rd2, %rd5;
	mov.u32 	%r1, %tid.x;
	shl.b32 	%r9, %r1, 2;
	mov.u32 	%r10, _ZZ16dotproductKernelPfS_S_iE2SM;
	add.s32 	%r2, %r10, %r9;
	mov.b32 	%r11, 0;
	st.shared.u32 	[%r2], %r11;
	mov.u32 	%r3, %ctaid.x;
	mov.u32 	%r15, %ntid.x;
	mad.lo.s32 	%r5, %r3, %r15, %r1;
	setp.ge.s32 	%p1, %r5, %r8;
	@%p1 bra 	$L__BB0_2;
	mul.wide.u32 	%rd7, %r5, 4;
	add.s64 	%rd8, %rd2, %rd7;
	ld.global.f32 	%f1, [%rd8];
	add.s64 	%rd9, %rd1, %rd7;
	ld.global.f32 	%f2, [%rd9];
	mul.f32 	%f3, %f1, %f2;
	st.shared.f32 	[%r2], %f3;
$L__BB0_2:
	add.s32 	%r12, %r5, 1024;
	setp.ge.s32 	%p2, %r12, %r8;
	@%p2 bra 	$L__BB0_4;
	mul.wide.u32 	%rd10, %r5, 4;
	add.s64 	%rd11, %rd2, %rd10;
	ld.global.f32 	%f4, [%rd11+4096];
	add.s64 	%rd12, %rd1, %rd10;
	ld.global.f32 	%f5, [%rd12+4096];
	mul.f32 	%f6, %f4, %f5;
	st.shared.f32 	[%r2+4096], %f6;
$L__BB0_4:
	bar.sync 	0;
	mul.wide.u32 	%rd13, %r3, 4;
	add.s64 	%rd3, %rd2, %rd13;
$L__BB0_5:
	setp.ne.s32 	%p3, %r1, 0;
	@%p3 bra 	$L__BB0_7;
	ld.shared.f32 	%f7, [_ZZ16dotproductKernelPfS_S_iE2SM];
	st.global.f32 	[%rd3], %f7;
$L__BB0_7:
	setp.ge.u32 	%p4, %r1, %r15;
	@%p4 bra 	$L__BB0_9;
	shl.b32 	%r13, %r15, 2;
	add.s32 	%r14, %r2, %r13;
	ld.shared.f32 	%f8, [%r14];
	ld.shared.f32 	%f9, [%r2];
	add.f32 	%f10, %f8, %f9;
	st.shared.f32 	[%r2], %f10;
$L__BB0_9:
	bar.sync 	0;
	shr.u32 	%r7, %r15, 1;
	setp.gt.u32 	%p5, %r15, 1;
	mov.u32 	%r15, %r7;
	@%p5 bra 	$L__BB0_5;
	cvta.to.global.u64 	%rd14, %rd4;
	ld.shared.f32 	%f11, [_ZZ16dotproductKernelPfS_S_iE2SM];
	st.global.f32 	[%rd14], %f11;
	ret;

}


// ===== COMPILED SASS (sm_100) =====

	.target	sm_100

	.elftype	@"ET_EXEC"


//--------------------- .note.nv.tkinfo           --------------------------
	.section	.note.nv.tkinfo,"",@"SHT_NOTE"
	.sectionflags	@"SHF_NOTE_NV_TKINFO"
	.tkinfo
        /*0018*/ 	.word	0x00000002
        /*0030*/ 	.string	""
        /*0030*/ 	.string	"ptxas"
        /*0030*/ 	.string	"Cuda compilation tools, release 13.0, V13.0.88"
        /*0030*/ 	.string	"Build cuda_13.0.r13.0/compiler.36424714_0"
        /*0030*/ 	.string	"-arch sm_100 -m 64 "



//--------------------- .note.nv.cuinfo           --------------------------
	.section	.note.nv.cuinfo,"",@"SHT_NOTE"
	.sectionflags	@"SHF_NOTE_NV_CUINFO"
        /*0018*/ 	.short	0x0002
        /*001a*/ 	.short	0x0064
        /*001c*/ 	.short	0x0082
	.zero		2


//--------------------- .nv.info                  --------------------------
	.section	.nv.info,"",@"SHT_CUDA_INFO"
	.align	4


	//----- nvinfo : EIATTR_REGCOUNT
	.align		4
        /*0000*/ 	.byte	0x04, 0x2f
        /*0002*/ 	.short	(.L_1 - .L_0)
	.align		4
.L_0:
        /*0004*/ 	.word	index@(_Z16dotproductKernelPfS_S_i)
        /*0008*/ 	.word	0x00000012


	//----- nvinfo : EIATTR_FRAME_SIZE
	.align		4
.L_1:
        /*000c*/ 	.byte	0x04, 0x11
        /*000e*/ 	.short	(.L_3 - .L_2)
	.align		4
.L_2:
        /*0010*/ 	.word	index@(_Z16dotproductKernelPfS_S_i)
        /*0014*/ 	.word	0x00000000


	//----- nvinfo : EIATTR_MIN_STACK_SIZE
	.align		4
.L_3:
        /*0018*/ 	.byte	0x04, 0x12
        /*001a*/ 	.short	(.L_5 - .L_4)
	.align		4
.L_4:
        /*001c*/ 	.word	index@(_Z16dotproductKernelPfS_S_i)
        /*0020*/ 	.word	0x00000000
.L_5:


//--------------------- .nv.compat                --------------------------
	.section	.nv.compat,"",@"SHT_CUDA_COMPAT_INFO"
	.align	4
        /*0000*/ 	.byte	0x02, 0x09, 0x00, 0x00, 0x02, 0x02, 0x01, 0x00, 0x02, 0x05, 0x05, 0x00, 0x03, 0x07, 0x01, 0x01
        /*0010*/ 	.byte	0x02, 0x03, 0x00, 0x00, 0x02, 0x06, 0x01, 0x00, 0x04, 0x0b, 0x08, 0x00, 0x09, 0x00, 0x00, 0x00
        /*0020*/ 	.byte	0x00, 0x00, 0x00, 0x00


//--------------------- .nv.info._Z16dotproductKernelPfS_S_i --------------------------
	.section	.nv.info._Z16dotproductKernelPfS_S_i,"",@"SHT_CUDA_INFO"
	.sectionflags	@""
	.align	4


	//----- nvinfo : EIATTR_CUDA_API_VERSION
	.align		4
        /*0000*/ 	.byte	0x04, 0x37
        /*0002*/ 	.short	(.L_7 - .L_6)
.L_6:
        /*0004*/ 	.word	0x00000082


	//----- nvinfo : EIATTR_KPARAM_INFO
	.align		4
.L_7:
        /*0008*/ 	.byte	0x04, 0x17
        /*000a*/ 	.short	(.L_9 - .L_8)
.L_8:
        /*000c*/ 	.word	0x00000000
        /*0010*/ 	.short	0x0003
        /*0012*/ 	.short	0x0018
        /*0014*/ 	.byte	0x00, 0xf0, 0x11, 0x00


	//----- nvinfo : EIATTR_KPARAM_INFO
	.align		4
.L_9:
        /*0018*/ 	.byte	0x04, 0x17
        /*001a*/ 	.short	(.L_11 - .L_10)
.L_10:
        /*001c*/ 	.word	0x00000000
        /*0020*/ 	.short	0x0002
        /*0022*/ 	.short	0x0010
        /*0024*/ 	.byte	0x00, 0xf5, 0x21, 0x00


	//----- nvinfo : EIATTR_KPARAM_INFO
	.align		4
.L_11:
        /*0028*/ 	.byte	0x04, 0x17
        /*002a*/ 	.short	(.L_13 - .L_12)
.L_12:
        /*002c*/ 	.word	0x00000000
        /*0030*/ 	.short	0x0001
        /*0032*/ 	.short	0x0008
        /*0034*/ 	.byte	0x00, 0xf5, 0x21, 0x00


	//----- nvinfo : EIATTR_KPARAM_INFO
	.align		4
.L_13:
        /*0038*/ 	.byte	0x04, 0x17
        /*003a*/ 	.short	(.L_15 - .L_14)
.L_14:
        /*003c*/ 	.word	0x00000000
        /*0040*/ 	.short	0x0000
        /*0042*/ 	.short	0x0000
        /*0044*/ 	.byte	0x00, 0xf5, 0x21, 0x00


	//----- nvinfo : EIATTR_SPARSE_MMA_MASK
	.align		4
.L_15:
        /*0048*/ 	.byte	0x03, 0x50
        /*004a*/ 	.short	0x0000


	//----- nvinfo : EIATTR_MAXREG_COUNT
	.align		4
        /*004c*/ 	.byte	0x03, 0x1b
        /*004e*/ 	.short	0x00ff


	//----- nvinfo : EIATTR_NUM_BARRIERS
	.align		4
        /*0050*/ 	.byte	0x02, 0x4c
        /*0052*/ 	.byte	0x01
	.zero		1


	//----- nvinfo : EIATTR_MERCURY_ISA_VERSION
	.align		4
        /*0054*/ 	.byte	0x03, 0x5f
        /*0056*/ 	.short	0x0101


	//----- nvinfo : EIATTR_VRC_CTA_INIT_COUNT
	.align		4
        /*0058*/ 	.byte	0x02, 0x4a
	.zero		1
	.zero		1


	//----- nvinfo : EIATTR_EXIT_INSTR_OFFSETS
	.align		4
        /*005c*/ 	.byte	0x04, 0x1c
        /*005e*/ 	.short	(.L_17 - .L_16)


	//   ....[0]....
.L_16:
        /*0060*/ 	.word	0x00000390


	//----- nvinfo : EIATTR_CBANK_PARAM_SIZE
	.align		4
.L_17:
        /*0064*/ 	.byte	0x03, 0x19
        /*0066*/ 	.short	0x001c


	//----- nvinfo : EIATTR_PARAM_CBANK
	.align		4
        /*0068*/ 	.byte	0x04, 0x0a
        /*006a*/ 	.short	(.L_19 - .L_18)
	.align		4
.L_18:
        /*006c*/ 	.word	index@(.nv.constant0._Z16dotproductKernelPfS_S_i)
        /*0070*/ 	.short	0x0380
        /*0072*/ 	.short	0x001c


	//----- nvinfo : EIATTR_SW_WAR
	.align		4
.L_19:
        /*0074*/ 	.byte	0x04, 0x36
        /*0076*/ 	.short	(.L_21 - .L_20)
.L_20:
        /*0078*/ 	.word	0x00000008
.L_21:


//--------------------- .nv.callgraph             --------------------------
	.section	.nv.callgraph,"",@"SHT_CUDA_CALLGRAPH"
	.align	4
	.sectionentsize	8
	.align		4
        /*0000*/ 	.word	0x00000000
	.align		4
        /*0004*/ 	.word	0xffffffff
	.align		4
        /*0008*/ 	.word	0x00000000
	.align		4
        /*000c*/ 	.word	0xfffffffe
	.align		4
        /*0010*/ 	.word	0x00000000
	.align		4
        /*0014*/ 	.word	0xfffffffd
	.align		4
        /*0018*/ 	.word	0x00000000
	.align		4
        /*001c*/ 	.word	0xfffffffc


//--------------------- .text._Z16dotproductKernelPfS_S_i --------------------------
	.section	.text._Z16dotproductKernelPfS_S_i,"ax",@progbits
	.align	128
        .global         _Z16dotproductKernelPfS_S_i
        .type           _Z16dotproductKernelPfS_S_i,@function
        .size           _Z16dotproductKernelPfS_S_i,(.L_x_2 - _Z16dotproductKernelPfS_S_i)
        .other          _Z16dotproductKernelPfS_S_i,@"STO_CUDA_ENTRY STV_DEFAULT"
_Z16dotproductKernelPfS_S_i:
.text._Z16dotproductKernelPfS_S_i:
[----:B------:R-:W-:Y:S01]  /*0000*/  LDC R1, c[0x0][0x37c] ;  /* 0x0000df00ff017b82 */ /* 0x000fe20000000800 */
[----:B------:R-:W0:Y:S01]  /*0010*/  S2R R0, SR_TID.X ;  /* 0x0000000000007919 */ /* 0x000e220000002100 */
[----:B------:R-:W0:Y:S06]  /*0020*/  LDCU UR8, c[0x0][0x360] ;  /* 0x00006c00ff0877ac */ /* 0x000e2c0008000800 */
[----:B------:R-:W1:Y:S01]  /*0030*/  LDC.64 R4, c[0x0][0x380] ;  /* 0x0000e000ff047b82 */ /* 0x000e620000000a00 */
[----:B------:R-:W0:Y:S01]  /*0040*/  S2R R3, SR_CTAID.X ;  /* 0x0000000000037919 */ /* 0x000e220000002500 */
[----:B------:R-:W2:Y:S01]  /*0050*/  LDCU UR4, c[0x0][0x398] ;  /* 0x00007300ff0477ac */ /* 0x000ea20008000800 */
[----:B------:R-:W3:Y:S05]  /*0060*/  LDCU.64 UR6, c[0x0][0x358] ;  /* 0x00006b00ff0677ac */ /* 0x000eea0008000a00 */
[----:B------:R-:W4:Y:S08]  /*0070*/  LDC.64 R6, c[0x0][0x388] ;  /* 0x0000e200ff067b82 */ /* 0x000f300000000a00 */
[----:B------:R-:W5:Y:S08]  /*0080*/  LDC.64 R8, c[0x0][0x380] ;  /* 0x0000e000ff087b82 */ /* 0x000f700000000a00 */
[----:B------:R-:W5:Y:S01]  /*0090*/  LDC.64 R10, c[0x0][0x388] ;  /* 0x0000e200ff0a7b82 */ /* 0x000f620000000a00 */
[----:B0-----:R-:W-:-:S04]  /*00a0*/  IMAD R13, R3, UR8, R0 ;  /* 0x00000008030d7c24 */ /* 0x001fc8000f8e0200 */
[C---:B------:R-:W-:Y:S01]  /*00b0*/  VIADD R2, R13.reuse, 0x400 ;  /* 0x000004000d027836 */ /* 0x040fe20000000000 */
[----:B--2---:R-:W-:-:S04]  /*00c0*/  ISETP.GE.AND P1, PT, R13, UR4, PT ;  /* 0x000000040d007c0c */ /* 0x004fc8000bf26270 */
[----:B------:R-:W-:-:S09]  /*00d0*/  ISETP.GE.AND P2, PT, R2, UR4, PT ;  /* 0x0000000402007c0c */ /* 0x000fd2000bf46270 */
[----:B-1----:R-:W-:-:S04]  /*00e0*/  @!P1 IMAD.WIDE.U32 R4, R13, 0x4, R4 ;  /* 0x000000040d049825 */ /* 0x002fc800078e0004 */
[C---:B----4-:R-:W-:Y:S02]  /*00f0*/  @!P1 IMAD.WIDE.U32 R6, R13.reuse, 0x4, R6 ;  /* 0x000000040d069825 */ /* 0x050fe400078e0006 */
[----:B---3--:R0:W2:Y:S02]  /*0100*/  @!P1 LDG.E R4, desc[UR6][R4.64] ;  /* 0x0000000604049981 */ /* 0x0080a4000c1e1900 */
[C---:B-----5:R-:W-:Y:S02]  /*0110*/  @!P2 IMAD.WIDE.U32 R8, R13.reuse, 0x4, R8 ;  /* 0x000000040d08a825 */ /* 0x060fe400078e0008 */
[----:B------:R-:W2:Y:S02]  /*0120*/  @!P1 LDG.E R7, desc[UR6][R6.64] ;  /* 0x0000000606079981 */ /* 0x000ea4000c1e1900 */
[----:B------:R-:W-:Y:S02]  /*0130*/  @!P2 IMAD.WIDE.U32 R10, R13, 0x4, R10 ;  /* 0x000000040d0aa825 */ /* 0x000fe400078e000a */
[----:B------:R-:W3:Y:S01]  /*0140*/  @!P2 LDG.E R8, desc[UR6][R8.64+0x1000] ;  /* 0x001000060808a981 */ /* 0x000ee2000c1e1900 */
[----:B------:R-:W1:Y:S03]  /*0150*/  S2UR UR5, SR_CgaCtaId ;  /* 0x00000000000579c3 */ /* 0x000e660000008800 */
[----:B------:R-:W3:Y:S01]  /*0160*/  @!P2 LDG.E R11, desc[UR6][R10.64+0x1000] ;  /* 0x001000060a0ba981 */ /* 0x000ee2000c1e1900 */
[----:B------:R-:W-:Y:S01]  /*0170*/  ISETP.NE.AND P0, PT, R0, RZ, PT ;  /* 0x000000ff0000720c */ /* 0x000fe20003f05270 */
[----:B------:R-:W-:Y:S01]  /*0180*/  UMOV UR4, 0x400 ;  /* 0x0000040000047882 */ /* 0x000fe20000000000 */
[----:B------:R-:W-:-:S02]  /*0190*/  IMAD.MOV.U32 R15, RZ, RZ, RZ ;  /* 0x000000ffff0f7224 */ /* 0x000fc400078e00ff */
[----:B------:R-:W4:Y:S09]  /*01a0*/  LDC.64 R12, c[0x0][0x380] ;  /* 0x0000e000ff0c7b82 */ /* 0x000f320000000a00 */
[----:B------:R-:W5:Y:S01]  /*01b0*/  @!P0 S2R R14, SR_CgaCtaId ;  /* 0x00000000000e8919 */ /* 0x000f620000008800 */
[----:B-1----:R-:W-:Y:S01]  /*01c0*/  ULEA UR4, UR5, UR4, 0x18 ;  /* 0x0000000405047291 */ /* 0x002fe2000f8ec0ff */
[----:B0-----:R-:W-:Y:S01]  /*01d0*/  @!P0 MOV R5, 0x400 ;  /* 0x0000040000058802 */ /* 0x001fe20000000f00 */
[----:B----4-:R-:W-:-:S03]  /*01e0*/  IMAD.WIDE.U32 R2, R3, 0x4, R12 ;  /* 0x0000000403027825 */ /* 0x010fc600078e000c */
[----:B-----5:R-:W-:Y:S02]  /*01f0*/  @!P0 LEA R14, R14, R5, 0x18 ;  /* 0x000000050e0e8211 */ /* 0x020fe400078ec0ff */
[----:B------:R-:W-:Y:S01]  /*0200*/  MOV R5, UR8 ;  /* 0x0000000800057c02 */ /* 0x000fe20008000f00 */
[----:B--2---:R-:W-:Y:S01]  /*0210*/  @!P1 FMUL R15, R4, R7 ;  /* 0x00000007040f9220 */ /* 0x004fe20000400000 */
[----:B------:R-:W-:Y:S01]  /*0220*/  LEA R4, R0, UR4, 0x2 ;  /* 0x0000000400047c11 */ /* 0x000fe2000f8e10ff */
[----:B---3--:R-:W-:-:S04]  /*0230*/  @!P2 FMUL R7, R8, R11 ;  /* 0x0000000b0807a220 */ /* 0x008fc80000400000 */
[----:B------:R0:W-:Y:S04]  /*0240*/  STS [R4], R15 ;  /* 0x0000000f04007388 */ /* 0x0001e80000000800 */
[----:B------:R0:W-:Y:S01]  /*0250*/  @!P2 STS [R4+0x1000], R7 ;  /* 0x001000070400a388 */ /* 0x0001e20000000800 */
[----:B------:R-:W-:Y:S06]  /*0260*/  BAR.SYNC.DEFER_BLOCKING 0x0 ;  /* 0x0000000000007b1d */ /* 0x000fec0000010000 */
.L_x_0:
[----:B------:R-:W-:Y:S01]  /*0270*/  ISETP.GE.U32.AND P1, PT, R0, R5, PT ;  /* 0x000000050000720c */ /* 0x000fe20003f26070 */
[----:B0-----:R-:W0:-:S12]  /*0280*/  @!P0 LDS R7, [R14] ;  /* 0x000000000e078984 */ /* 0x001e180000000800 */
[----:B------:R-:W-:Y:S01]  /*0290*/  @!P1 LEA R6, R5, R4, 0x2 ;  /* 0x0000000405069211 */ /* 0x000fe200078e10ff */
[----:B------:R-:W-:Y:S05]  /*02a0*/  @!P1 LDS R9, [R4] ;  /* 0x0000000004099984 */ /* 0x000fea0000000800 */
[----:B------:R-:W1:Y:S04]  /*02b0*/  @!P1 LDS R6, [R6] ;  /* 0x0000000006069984 */ /* 0x000e680000000800 */
[----:B0-----:R2:W-:Y:S01]  /*02c0*/  @!P0 STG.E desc[UR6][R2.64], R7 ;  /* 0x0000000702008986 */ /* 0x0015e2000c101906 */
[----:B-1----:R-:W-:-:S05]  /*02d0*/  @!P1 FADD R9, R6, R9 ;  /* 0x0000000906099221 */ /* 0x002fca0000000000 */
[----:B------:R2:W-:Y:S01]  /*02e0*/  @!P1 STS [R4], R9 ;  /* 0x0000000904009388 */ /* 0x0005e20000000800 */
[----:B------:R-:W-:Y:S01]  /*02f0*/  BAR.SYNC.DEFER_BLOCKING 0x0 ;  /* 0x0000000000007b1d */ /* 0x000fe20000010000 */
[----:B------:R-:W-:Y:S02]  /*0300*/  ISETP.GT.U32.AND P1, PT, R5, 0x1, PT ;  /* 0x000000010500780c */ /* 0x000fe40003f24070 */
[----:B------:R-:W-:-:S11]  /*0310*/  SHF.R.U32.HI R5, RZ, 0x1, R5 ;  /* 0x00000001ff057819 */ /* 0x000fd60000011605 */
[----:B--2---:R-:W-:Y:S05]  /*0320*/  @P1 BRA `(.L_x_0) ;  /* 0xfffffffc00d01947 */ /* 0x004fea000383ffff */
[----:B------:R-:W0:Y:S01]  /*0330*/  S2UR UR5, SR_CgaCtaId ;  /* 0x00000000000579c3 */ /* 0x000e220000008800 */
[----:B------:R-:W-:-:S07]  /*0340*/  UMOV UR4, 0x400 ;  /* 0x0000040000047882 */ /* 0x000fce0000000000 */
[----:B------:R-:W1:Y:S01]  /*0350*/  LDC.64 R2, c[0x0][0x390] ;  /* 0x0000e400ff027b82 */ /* 0x000e620000000a00 */
[----:B0-----:R-:W-:-:S09]  /*0360*/  ULEA UR4, UR5, UR4, 0x18 ;  /* 0x0000000405047291 */ /* 0x001fd2000f8ec0ff */
[----:B------:R-:W1:Y:S04]  /*0370*/  LDS R5, [UR4] ;  /* 0x00000004ff057984 */ /* 0x000e680008000800 */
[----:B-1----:R-:W-:Y:S01]  /*0380*/  STG.E desc[UR6][R2.64], R5 ;  /* 0x0000000502007986 */ /* 0x002fe2000c101906 */
[----:B------:R-:W-:Y:S05]  /*0390*/  EXIT ;  /* 0x000000000000794d */ /* 0x000fea0003800000 */
.L_x_1:
[----:B------:R-:W-:-:S00]  /*03a0*/  BRA `(.L_x_1) ;  /* 0xfffffffc00fc7947 */ /* 0x000fc0000383ffff */
[----:B------:R-:W-:-:S00]  /*03b0*/  NOP ;  /* 0x0000000000007918 */ /* 0x000fc00000000000 */
        /* <DEDUP_REMOVED lines=12> */
.L_x_2:


//--------------------- .nv.shared._Z16dotproductKernelPfS_S_i --------------------------
	.section	.nv.shared._Z16dotproductKernelPfS_S_i,"aw",@nobits
	.sectionflags	@""
	.align	4
.nv.shared._Z16dotproductKernelPfS_S_i:
	.zero		9216


//--------------------- .nv.shared.reserved.0     --------------------------
	.section	.nv.shared.reserved.0,"aw",@nobits
	.weak		__nv_reservedSMEM_offset_0_alias
	.size		__nv_reservedSMEM_offset_0_alias, 0, 64
	.other		__nv_reservedSMEM_offset_0_alias,@"STO_CUDA_RESERVED_SHARED STV_DEFAULT"
__nv_reservedSMEM_offset_0_alias:
	.zero		0
	.zero		64


//--------------------- .nv.constant0._Z16dotproductKernelPfS_S_i --------------------------
	.section	.nv.constant0._Z16dotproductKernelPfS_S_i,"a",@progbits
	.sectionflags	@""
	.align	4
.nv.constant0._Z16dotproductKernelPfS_S_i:
	.zero		924


//--------------------- SYMBOLS --------------------------

	.type		.nv.reservedSmem.offset0,@object
	.size		.nv.reservedSmem.offset0,0x4
	.type		.nv.reservedSmem.cap,@object
	.size		.nv.reservedSmem.cap,0x4
